//
// Generated by NVIDIA NVVM Compiler
//
// Compiler Build ID: CL-36424714
// Cuda compilation tools, release 13.0, V13.0.88
// Based on NVVM 20.0.0
//

.version 9.0
.target sm_100
.address_size 64

	// .globl	transpose
// _ZZ9transposeE5cache has been demoted

.visible .entry transpose(
	.param .u64 .ptr .align 1 transpose_param_0,
	.param .u64 .ptr .align 1 transpose_param_1
)
{
	.reg .b32 	%r<28>;
	.reg .b64 	%rd<9>;
	// demoted variable
	.shared .align 4 .b8 _ZZ9transposeE5cache[4224];
	ld.param.u64 	%rd1, [transpose_param_0];
	ld.param.u64 	%rd2, [transpose_param_1];
	cvta.to.global.u64 	%rd3, %rd2;
	cvta.to.global.u64 	%rd4, %rd1;
	mov.u32 	%r1, %nctaid.x;
	mov.u32 	%r2, %ctaid.x;
	shl.b32 	%r3, %r2, 5;
	mov.u32 	%r4, %tid.x;
	add.s32 	%r5, %r3, %r4;
	mov.u32 	%r6, %ctaid.y;
	shl.b32 	%r7, %r6, 5;
	mov.u32 	%r8, %tid.y;
	add.s32 	%r9, %r7, %r8;
	mul.lo.s32 	%r10, %r1, %r9;
	shl.b32 	%r11, %r10, 5;
	add.s32 	%r12, %r5, %r11;
	mul.wide.s32 	%rd5, %r12, 4;
	add.s64 	%rd6, %rd4, %rd5;
	ld.global.u32 	%r13, [%rd6];
	mov.u32 	%r14, _ZZ9transposeE5cache;
	mad.lo.s32 	%r15, %r8, 132, %r14;
	shl.b32 	%r16, %r4, 2;
	add.s32 	%r17, %r15, %r16;
	st.shared.u32 	[%r17], %r13;
	bar.sync 	0;
	add.s32 	%r18, %r7, %r4;
	add.s32 	%r19, %r3, %r8;
	mov.u32 	%r20, %nctaid.y;
	mul.lo.s32 	%r21, %r20, %r19;
	shl.b32 	%r22, %r21, 5;
	add.s32 	%r23, %r18, %r22;
	mad.lo.s32 	%r24, %r4, 132, %r14;
	shl.b32 	%r25, %r8, 2;
	add.s32 	%r26, %r24, %r25;
	ld.shared.u32 	%r27, [%r26];
	mul.wide.s32 	%rd7, %r23, 4;
	add.s64 	%rd8, %rd3, %rd7;
	st.global.u32 	[%rd8], %r27;
	ret;

}


// ===== COMPILED SASS (sm_100) =====

	.target	sm_100

	.elftype	@"ET_EXEC"


//--------------------- .note.nv.tkinfo           --------------------------
	.section	.note.nv.tkinfo,"",@"SHT_NOTE"
	.sectionflags	@"SHF_NOTE_NV_TKINFO"
	.tkinfo
        /*0018*/ 	.word	0x00000002
        /*0030*/ 	.string	""
        /*0030*/ 	.string	"ptxas"
        /*0030*/ 	.string	"Cuda compilation tools, release 13.0, V13.0.88"
        /*0030*/ 	.string	"Build cuda_13.0.r13.0/compiler.36424714_0"
        /*0030*/ 	.string	"-arch sm_100 -m 64 "



//--------------------- .note.nv.cuinfo           --------------------------
	.section	.note.nv.cuinfo,"",@"SHT_NOTE"
	.sectionflags	@"SHF_NOTE_NV_CUINFO"
        /*0018*/ 	.short	0x0002
        /*001a*/ 	.short	0x0064
        /*001c*/ 	.short	0x0082
	.zero		2


//--------------------- .nv.info                  --------------------------
	.section	.nv.info,"",@"SHT_CUDA_INFO"
	.align	4


	//----- nvinfo : EIATTR_REGCOUNT
	.align		4
        /*0000*/ 	.byte	0x04, 0x2f
        /*0002*/ 	.short	(.L_1 - .L_0)
	.align		4
.L_0:
        /*0004*/ 	.word	index@(transpose)
        /*0008*/ 	.word	0x0000000e


	//----- nvinfo : EIATTR_FRAME_SIZE
	.align		4
.L_1:
        /*000c*/ 	.byte	0x04, 0x11
        /*000e*/ 	.short	(.L_3 - .L_2)
	.align		4
.L_2:
        /*0010*/ 	.word	index@(transpose)
        /*0014*/ 	.word	0x00000000


	//----- nvinfo : EIATTR_MIN_STACK_SIZE
	.align		4
.L_3:
        /*0018*/ 	.byte	0x04, 0x12
        /*001a*/ 	.short	(.L_5 - .L_4)
	.align		4
.L_4:
        /*001c*/ 	.word	index@(transpose)
        /*0020*/ 	.word	0x00000000
.L_5:


//--------------------- .nv.compat                --------------------------
	.section	.nv.compat,"",@"SHT_CUDA_COMPAT_INFO"
	.align	4
        /*0000*/ 	.byte	0x02, 0x09, 0x00, 0x00, 0x02, 0x02, 0x01, 0x00, 0x02, 0x05, 0x05, 0x00, 0x03, 0x07, 0x01, 0x01
        /*0010*/ 	.byte	0x02, 0x03, 0x00, 0x00, 0x02, 0x06, 0x01, 0x00, 0x04, 0x0b, 0x08, 0x00, 0x09, 0x00, 0x00, 0x00
        /*0020*/ 	.byte	0x00, 0x00, 0x00, 0x00


//--------------------- .nv.info.transpose        --------------------------
	.section	.nv.info.transpose,"",@"SHT_CUDA_INFO"
	.sectionflags	@""
	.align	4


	//----- nvinfo : EIATTR_CUDA_API_VERSION
	.align		4
        /*0000*/ 	.byte	0x04, 0x37
        /*0002*/ 	.short	(.L_7 - .L_6)
.L_6:
        /*0004*/ 	.word	0x00000082


	//----- nvinfo : EIATTR_KPARAM_INFO
	.align		4
.L_7:
        /*0008*/ 	.byte	0x04, 0x17
        /*000a*/ 	.short	(.L_9 - .L_8)
.L_8:
        /*000c*/ 	.word	0x00000000
        /*0010*/ 	.short	0x0001
        /*0012*/ 	.short	0x0008
        /*0014*/ 	.byte	0x00, 0xf5, 0x21, 0x00


	//----- nvinfo : EIATTR_KPARAM_INFO
	.align		4
.L_9:
        /*0018*/ 	.byte	0x04, 0x17
        /*001a*/ 	.short	(.L_11 - .L_10)
.L_10:
        /*001c*/ 	.word	0x00000000
        /*0020*/ 	.short	0x0000
        /*0022*/ 	.short	0x0000
        /*0024*/ 	.byte	0x00, 0xf5, 0x21, 0x00


	//----- nvinfo : EIATTR_SPARSE_MMA_MASK
	.align		4
.L_11:
        /*0028*/ 	.byte	0x03, 0x50
        /*002a*/ 	.short	0x0000


	//----- nvinfo : EIATTR_MAXREG_COUNT
	.align		4
        /*002c*/ 	.byte	0x03, 0x1b
        /*002e*/ 	.short	0x00ff


	//----- nvinfo : EIATTR_NUM_BARRIERS
	.align		4
        /*0030*/ 	.byte	0x02, 0x4c
        /*0032*/ 	.byte	0x01
	.zero		1


	//----- nvinfo : EIATTR_MERCURY_ISA_VERSION
	.align		4
        /*0034*/ 	.byte	0x03, 0x5f
        /*0036*/ 	.short	0x0101


	//----- nvinfo : EIATTR_VRC_CTA_INIT_COUNT
	.align		4
        /*0038*/ 	.byte	0x02, 0x4a
	.zero		1
	.zero		1


	//----- nvinfo : EIATTR_EXIT_INSTR_OFFSETS
	.align		4
        /*003c*/ 	.byte	0x04, 0x1c
        /*003e*/ 	.short	(.L_13 - .L_12)


	//   ....[0]....
.L_12:
        /*0040*/ 	.word	0x00000200


	//----- nvinfo : EIATTR_CBANK_PARAM_SIZE
	.align		4
.L_13:
        /*0044*/ 	.byte	0x03, 0x19
        /*0046*/ 	.short	0x0010


	//----- nvinfo : EIATTR_PARAM_CBANK
	.align		4
        /*0048*/ 	.byte	0x04, 0x0a
        /*004a*/ 	.short	(.L_15 - .L_14)
	.align		4
.L_14:
        /*004c*/ 	.word	index@(.nv.constant0.transpose)
        /*0050*/ 	.short	0x0380
        /*0052*/ 	.short	0x0010


	//----- nvinfo : EIATTR_SW_WAR
	.align		4
.L_15:
        /*0054*/ 	.byte	0x04, 0x36
        /*0056*/ 	.short	(.L_17 - .L_16)
.L_16:
        /*0058*/ 	.word	0x00000008
.L_17:


//--------------------- .nv.callgraph             --------------------------
	.section	.nv.callgraph,"",@"SHT_CUDA_CALLGRAPH"
	.align	4
	.sectionentsize	8
	.align		4
        /*0000*/ 	.word	0x00000000
	.align		4
        /*0004*/ 	.word	0xffffffff
	.align		4
        /*0008*/ 	.word	0x00000000
	.align		4
        /*000c*/ 	.word	0xfffffffe
	.align		4
        /*0010*/ 	.word	0x00000000
	.align		4
        /*0014*/ 	.word	0xfffffffd
	.align		4
        /*0018*/ 	.word	0x00000000
	.align		4
        /*001c*/ 	.word	0xfffffffc


//--------------------- .text.transpose           --------------------------
	.section	.text.transpose,"ax",@progbits
	.align	128
        .global         transpose
        .type           transpose,@function
        .size           transpose,(.L_x_1 - transpose)
        .other          transpose,@"STO_CUDA_ENTRY STV_DEFAULT"
transpose:
.text.transpose:
[----:B------:R-:W-:Y:S01]  /*0000*/  LDC R1, c[0x0][0x37c] ;  /* 0x0000df00ff017b82 */ /* 0x000fe20000000800 */
[----:B------:R-:W0:Y:S01]  /*0010*/  S2R R10, SR_TID.Y ;  /* 0x00000000000a7919 */ /* 0x000e220000002200 */
[----:B------:R-:W1:Y:S06]  /*0020*/  LDCU UR6, c[0x0][0x370] ;  /* 0x00006e00ff0677ac */ /* 0x000e6c0008000800 */
[----:B------:R-:W2:Y:S01]  /*0030*/  LDC.64 R2, c[0x0][0x380] ;  /* 0x0000e000ff027b82 */ /* 0x000ea20000000a00 */
[----:B------:R-:W0:Y:S01]  /*0040*/  S2R R11, SR_CTAID.Y ;  /* 0x00000000000b7919 */ /* 0x000e220000002600 */
[----:B------:R-:W3:Y:S01]  /*0050*/  LDCU.64 UR4, c[0x0][0x358] ;  /* 0x00006b00ff0477ac */ /* 0x000ee20008000a00 */
[----:B------:R-:W4:Y:S01]  /*0060*/  S2R R7, SR_CTAID.X ;  /* 0x0000000000077919 */ /* 0x000f220000002500 */
[----:B------:R-:W4:Y:S01]  /*0070*/  S2R R8, SR_TID.X ;  /* 0x0000000000087919 */ /* 0x000f220000002100 */
[----:B0-----:R-:W-:-:S05]  /*0080*/  LEA R0, R11, R10, 0x5 ;  /* 0x0000000a0b007211 */ /* 0x001fca00078e28ff */
[----:B-1----:R-:W-:Y:S01]  /*0090*/  IMAD R5, R0, UR6, RZ ;  /* 0x0000000600057c24 */ /* 0x002fe2000f8e02ff */
[----:B----4-:R-:W-:-:S04]  /*00a0*/  LEA R0, R7, R8, 0x5 ;  /* 0x0000000807007211 */ /* 0x010fc800078e28ff */
[----:B------:R-:W-:-:S05]  /*00b0*/  LEA R5, R5, R0, 0x5 ;  /* 0x0000000005057211 */ /* 0x000fca00078e28ff */
[----:B--2---:R-:W-:-:S05]  /*00c0*/  IMAD.WIDE R2, R5, 0x4, R2 ;  /* 0x0000000405027825 */ /* 0x004fca00078e0202 */
[----:B---3--:R0:W2:Y:S01]  /*00d0*/  LDG.E R0, desc[UR4][R2.64] ;  /* 0x0000000402007981 */ /* 0x0080a2000c1e1900 */
[----:B------:R-:W-:Y:S01]  /*00e0*/  MOV R4, 0x400 ;  /* 0x0000040000047802 */ /* 0x000fe20000000f00 */
[----:B------:R-:W1:Y:S01]  /*00f0*/  LDCU UR6, c[0x0][0x374] ;  /* 0x00006e80ff0677ac */ /* 0x000e620008000800 */
[----:B------:R-:W3:Y:S01]  /*0100*/  S2R R5, SR_CgaCtaId ;  /* 0x0000000000057919 */ /* 0x000ee20000008800 */
[----:B0-----:R-:W0:Y:S01]  /*0110*/  LDC.64 R2, c[0x0][0x388] ;  /* 0x0000e200ff027b82 */ /* 0x001e220000000a00 */
[----:B---3--:R-:W-:-:S05]  /*0120*/  LEA R4, R5, R4, 0x18 ;  /* 0x0000000405047211 */ /* 0x008fca00078ec0ff */
[--C-:B------:R-:W-:Y:S02]  /*0130*/  IMAD R5, R10, 0x84, R4.reuse ;  /* 0x000000840a057824 */ /* 0x100fe400078e0204 */
[C---:B------:R-:W-:Y:S02]  /*0140*/  IMAD R4, R8.reuse, 0x84, R4 ;  /* 0x0000008408047824 */ /* 0x040fe400078e0204 */
[----:B------:R-:W-:-:S03]  /*0150*/  IMAD R5, R8, 0x4, R5 ;  /* 0x0000000408057824 */ /* 0x000fc600078e0205 */
[----:B------:R-:W-:Y:S01]  /*0160*/  LEA R6, R10, R4, 0x2 ;  /* 0x000000040a067211 */ /* 0x000fe200078e10ff */
[----:B------:R-:W-:-:S04]  /*0170*/  IMAD R4, R7, 0x20, R10 ;  /* 0x0000002007047824 */ /* 0x000fc800078e020a */
[----:B-1----:R-:W-:Y:S01]  /*0180*/  IMAD R7, R4, UR6, RZ ;  /* 0x0000000604077c24 */ /* 0x002fe2000f8e02ff */
[----:B------:R-:W-:-:S04]  /*0190*/  LEA R4, R11, R8, 0x5 ;  /* 0x000000080b047211 */ /* 0x000fc800078e28ff */
[----:B------:R-:W-:-:S05]  /*01a0*/  LEA R7, R7, R4, 0x5 ;  /* 0x0000000407077211 */ /* 0x000fca00078e28ff */
[----:B0-----:R-:W-:Y:S01]  /*01b0*/  IMAD.WIDE R2, R7, 0x4, R2 ;  /* 0x0000000407027825 */ /* 0x001fe200078e0202 */
[----:B--2---:R-:W-:Y:S01]  /*01c0*/  STS [R5], R0 ;  /* 0x0000000005007388 */ /* 0x004fe20000000800 */
[----:B------:R-:W-:Y:S06]  /*01d0*/  BAR.SYNC.DEFER_BLOCKING 0x0 ;  /* 0x0000000000007b1d */ /* 0x000fec0000010000 */
[----:B------:R-:W0:Y:S04]  /*01e0*/  LDS R9, [R6] ;  /* 0x0000000006097984 */ /* 0x000e280000000800 */
[----:B0-----:R-:W-:Y:S01]  /*01f0*/  STG.E desc[UR4][R2.64], R9 ;  /* 0x0000000902007986 */ /* 0x001fe2000c101904 */
[----:B------:R-:W-:Y:S05]  /*0200*/  EXIT ;  /* 0x000000000000794d */ /* 0x000fea0003800000 */
.L_x_0:
[----:B------:R-:W-:-:S00]  /*0210*/  BRA `(.L_x_0) ;  /* 0xfffffffc00fc7947 */ /* 0x000fc0000383ffff */
[----:B------:R-:W-:-:S00]  /*0220*/  NOP ;  /* 0x0000000000007918 */ /* 0x000fc00000000000 */
        /* <DEDUP_REMOVED lines=13> */
.L_x_1:


//--------------------- .nv.shared.transpose      --------------------------
	.section	.nv.shared.transpose,"aw",@nobits
	.sectionflags	@""
	.align	4
.nv.shared.transpose:
	.zero		5248


//--------------------- .nv.shared.reserved.0     --------------------------
	.section	.nv.shared.reserved.0,"aw",@nobits
	.weak		__nv_reservedSMEM_offset_0_alias
	.size		__nv_reservedSMEM_offset_0_alias, 0, 64
	.other		__nv_reservedSMEM_offset_0_alias,@"STO_CUDA_RESERVED_SHARED STV_DEFAULT"
__nv_reservedSMEM_offset_0_alias:
	.zero		0
	.zero		64


//--------------------- .nv.constant0.transpose   --------------------------
	.section	.nv.constant0.transpose,"a",@progbits
	.sectionflags	@""
	.align	4
.nv.constant0.transpose:
	.zero		912


//--------------------- SYMBOLS --------------------------

	.type		.nv.reservedSmem.offset0,@object
	.size		.nv.reservedSmem.offset0,0x4
	.type		.nv.reservedSmem.cap,@object
	.size		.nv.reservedSmem.cap,0x4
